//
// Generated by NVIDIA NVVM Compiler
//
// Compiler Build ID: CL-36424714
// Cuda compilation tools, release 13.0, V13.0.88
// Based on NVVM 20.0.0
//

.version 9.0
.target sm_100
.address_size 64

	// .globl	_Z18smoothening_kernelPKhPhii

.visible .entry _Z18smoothening_kernelPKhPhii(
	.param .u64 .ptr .align 1 _Z18smoothening_kernelPKhPhii_param_0,
	.param .u64 .ptr .align 1 _Z18smoothening_kernelPKhPhii_param_1,
	.param .u32 _Z18smoothening_kernelPKhPhii_param_2,
	.param .u32 _Z18smoothening_kernelPKhPhii_param_3
)
{
	.reg .pred 	%p<4>;
	.reg .b16 	%rs<10>;
	.reg .b32 	%r<37>;
	.reg .b32 	%f<19>;
	.reg .b64 	%rd<29>;

	ld.param.u64 	%rd1, [_Z18smoothening_kernelPKhPhii_param_0];
	ld.param.u64 	%rd2, [_Z18smoothening_kernelPKhPhii_param_1];
	ld.param.u32 	%r3, [_Z18smoothening_kernelPKhPhii_param_2];
	ld.param.u32 	%r5, [_Z18smoothening_kernelPKhPhii_param_3];
	mov.u32 	%r6, %tid.x;
	mov.u32 	%r7, %ntid.x;
	mov.u32 	%r8, %ctaid.x;
	mad.lo.s32 	%r1, %r7, %r8, %r6;
	mov.u32 	%r9, %tid.y;
	mov.u32 	%r10, %ntid.y;
	mov.u32 	%r11, %ctaid.y;
	mad.lo.s32 	%r12, %r10, %r11, %r9;
	setp.ge.s32 	%p1, %r1, %r3;
	setp.ge.s32 	%p2, %r12, %r5;
	or.pred  	%p3, %p1, %p2;
	@%p3 bra 	$L__BB0_2;
	cvta.to.global.u64 	%rd3, %rd2;
	cvta.to.global.u64 	%rd4, %rd1;
	add.s32 	%r13, %r3, -1;
	add.s32 	%r14, %r5, -1;
	max.u32 	%r15, %r12, 1;
	add.s32 	%r16, %r15, -1;
	mul.lo.s32 	%r17, %r16, %r3;
	max.s32 	%r18, %r1, 1;
	cvt.s64.s32 	%rd5, %r17;
	cvt.u64.u32 	%rd6, %r18;
	add.s64 	%rd7, %rd5, %rd6;
	add.s64 	%rd8, %rd4, %rd7;
	ld.global.u8 	%rs1, [%rd8+-1];
	cvt.rn.f32.u16 	%f1, %rs1;
	min.u32 	%r19, %r12, %r14;
	mul.lo.s32 	%r20, %r19, %r3;
	cvt.s64.s32 	%rd9, %r20;
	add.s64 	%rd10, %rd9, %rd6;
	add.s64 	%rd11, %rd4, %rd10;
	ld.global.u8 	%rs2, [%rd11+-1];
	cvt.rn.f32.u16 	%f2, %rs2;
	add.f32 	%f3, %f1, %f2;
	add.s32 	%r21, %r12, 1;
	min.u32 	%r22, %r21, %r14;
	mul.lo.s32 	%r23, %r22, %r3;
	cvt.s64.s32 	%rd12, %r23;
	add.s64 	%rd13, %rd12, %rd6;
	add.s64 	%rd14, %rd4, %rd13;
	ld.global.u8 	%rs3, [%rd14+-1];
	cvt.rn.f32.u16 	%f4, %rs3;
	add.f32 	%f5, %f3, %f4;
	min.s32 	%r24, %r1, %r13;
	max.s32 	%r25, %r24, 0;
	add.s32 	%r26, %r17, %r25;
	cvt.s64.s32 	%rd15, %r26;
	add.s64 	%rd16, %rd4, %rd15;
	ld.global.u8 	%rs4, [%rd16];
	cvt.rn.f32.u16 	%f6, %rs4;
	add.f32 	%f7, %f5, %f6;
	add.s32 	%r27, %r20, %r25;
	cvt.s64.s32 	%rd17, %r27;
	add.s64 	%rd18, %rd4, %rd17;
	ld.global.u8 	%rs5, [%rd18];
	cvt.rn.f32.u16 	%f8, %rs5;
	add.f32 	%f9, %f7, %f8;
	add.s32 	%r28, %r23, %r25;
	cvt.s64.s32 	%rd19, %r28;
	add.s64 	%rd20, %rd4, %rd19;
	ld.global.u8 	%rs6, [%rd20];
	cvt.rn.f32.u16 	%f10, %rs6;
	add.f32 	%f11, %f9, %f10;
	add.s32 	%r29, %r1, 1;
	min.s32 	%r30, %r29, %r13;
	max.s32 	%r31, %r30, 0;
	add.s32 	%r32, %r17, %r31;
	cvt.s64.s32 	%rd21, %r32;
	add.s64 	%rd22, %rd4, %rd21;
	ld.global.u8 	%rs7, [%rd22];
	cvt.rn.f32.u16 	%f12, %rs7;
	add.f32 	%f13, %f11, %f12;
	add.s32 	%r33, %r20, %r31;
	cvt.s64.s32 	%rd23, %r33;
	add.s64 	%rd24, %rd4, %rd23;
	ld.global.u8 	%rs8, [%rd24];
	cvt.rn.f32.u16 	%f14, %rs8;
	add.f32 	%f15, %f13, %f14;
	add.s32 	%r34, %r23, %r31;
	cvt.s64.s32 	%rd25, %r34;
	add.s64 	%rd26, %rd4, %rd25;
	ld.global.u8 	%rs9, [%rd26];
	cvt.rn.f32.u16 	%f16, %rs9;
	add.f32 	%f17, %f15, %f16;
	div.rn.f32 	%f18, %f17, 0f41100000;
	cvt.rzi.u32.f32 	%r35, %f18;
	mad.lo.s32 	%r36, %r3, %r12, %r1;
	cvt.s64.s32 	%rd27, %r36;
	add.s64 	%rd28, %rd3, %rd27;
	st.global.u8 	[%rd28], %r35;
$L__BB0_2:
	ret;

}


// ===== COMPILED SASS (sm_100) =====

	.target	sm_100

	.elftype	@"ET_EXEC"


//--------------------- .note.nv.tkinfo           --------------------------
	.section	.note.nv.tkinfo,"",@"SHT_NOTE"
	.sectionflags	@"SHF_NOTE_NV_TKINFO"
	.tkinfo
        /*0018*/ 	.word	0x00000002
        /*0030*/ 	.string	""
        /*0030*/ 	.string	"ptxas"
        /*0030*/ 	.string	"Cuda compilation tools, release 13.0, V13.0.88"
        /*0030*/ 	.string	"Build cuda_13.0.r13.0/compiler.36424714_0"
        /*0030*/ 	.string	"-arch sm_100 -m 64 "



//--------------------- .note.nv.cuinfo           --------------------------
	.section	.note.nv.cuinfo,"",@"SHT_NOTE"
	.sectionflags	@"SHF_NOTE_NV_CUINFO"
        /*0018*/ 	.short	0x0002
        /*001a*/ 	.short	0x0064
        /*001c*/ 	.short	0x0082
	.zero		2


//--------------------- .nv.info                  --------------------------
	.section	.nv.info,"",@"SHT_CUDA_INFO"
	.align	4


	//----- nvinfo : EIATTR_REGCOUNT
	.align		4
        /*0000*/ 	.byte	0x04, 0x2f
        /*0002*/ 	.short	(.L_1 - .L_0)
	.align		4
.L_0:
        /*0004*/ 	.word	index@(_Z18smoothening_kernelPKhPhii)
        /*0008*/ 	.word	0x00000018


	//----- nvinfo : EIATTR_FRAME_SIZE
	.align		4
.L_1:
        /*000c*/ 	.byte	0x04, 0x11
        /*000e*/ 	.short	(.L_3 - .L_2)
	.align		4
.L_2:
        /*0010*/ 	.word	index@($__internal_0_$__cuda_sm3x_div_rn_noftz_f32_slowpath)
        /*0014*/ 	.word	0x00000000


	//----- nvinfo : EIATTR_FRAME_SIZE
	.align		4
.L_3:
        /*0018*/ 	.byte	0x04, 0x11
        /*001a*/ 	.short	(.L_5 - .L_4)
	.align		4
.L_4:
        /*001c*/ 	.word	index@(_Z18smoothening_kernelPKhPhii)
        /*0020*/ 	.word	0x00000000


	//----- nvinfo : EIATTR_MIN_STACK_SIZE
	.align		4
.L_5:
        /*0024*/ 	.byte	0x04, 0x12
        /*0026*/ 	.short	(.L_7 - .L_6)
	.align		4
.L_6:
        /*0028*/ 	.word	index@(_Z18smoothening_kernelPKhPhii)
        /*002c*/ 	.word	0x00000000
.L_7:


//--------------------- .nv.compat                --------------------------
	.section	.nv.compat,"",@"SHT_CUDA_COMPAT_INFO"
	.align	4
        /*0000*/ 	.byte	0x02, 0x09, 0x00, 0x00, 0x02, 0x02, 0x01, 0x00, 0x02, 0x05, 0x05, 0x00, 0x03, 0x07, 0x01, 0x01
        /*0010*/ 	.byte	0x02, 0x03, 0x00, 0x00, 0x02, 0x06, 0x01, 0x00, 0x04, 0x0b, 0x08, 0x00, 0x01, 0x00, 0x00, 0x00
        /*0020*/ 	.byte	0x00, 0x00, 0x00, 0x00


//--------------------- .nv.info._Z18smoothening_kernelPKhPhii --------------------------
	.section	.nv.info._Z18smoothening_kernelPKhPhii,"",@"SHT_CUDA_INFO"
	.sectionflags	@""
	.align	4


	//----- nvinfo : EIATTR_CUDA_API_VERSION
	.align		4
        /*0000*/ 	.byte	0x04, 0x37
        /*0002*/ 	.short	(.L_9 - .L_8)
.L_8:
        /*0004*/ 	.word	0x00000082


	//----- nvinfo : EIATTR_KPARAM_INFO
	.align		4
.L_9:
        /*0008*/ 	.byte	0x04, 0x17
        /*000a*/ 	.short	(.L_11 - .L_10)
.L_10:
        /*000c*/ 	.word	0x00000000
        /*0010*/ 	.short	0x0003
        /*0012*/ 	.short	0x0014
        /*0014*/ 	.byte	0x00, 0xf0, 0x11, 0x00


	//----- nvinfo : EIATTR_KPARAM_INFO
	.align		4
.L_11:
        /*0018*/ 	.byte	0x04, 0x17
        /*001a*/ 	.short	(.L_13 - .L_12)
.L_12:
        /*001c*/ 	.word	0x00000000
        /*0020*/ 	.short	0x0002
        /*0022*/ 	.short	0x0010
        /*0024*/ 	.byte	0x00, 0xf0, 0x11, 0x00


	//----- nvinfo : EIATTR_KPARAM_INFO
	.align		4
.L_13:
        /*0028*/ 	.byte	0x04, 0x17
        /*002a*/ 	.short	(.L_15 - .L_14)
.L_14:
        /*002c*/ 	.word	0x00000000
        /*0030*/ 	.short	0x0001
        /*0032*/ 	.short	0x0008
        /*0034*/ 	.byte	0x00, 0xf5, 0x21, 0x00


	//----- nvinfo : EIATTR_KPARAM_INFO
	.align		4
.L_15:
        /*0038*/ 	.byte	0x04, 0x17
        /*003a*/ 	.short	(.L_17 - .L_16)
.L_16:
        /*003c*/ 	.word	0x00000000
        /*0040*/ 	.short	0x0000
        /*0042*/ 	.short	0x0000
        /*0044*/ 	.byte	0x00, 0xf5, 0x21, 0x00


	//----- nvinfo : EIATTR_SPARSE_MMA_MASK
	.align		4
.L_17:
        /*0048*/ 	.byte	0x03, 0x50
        /*004a*/ 	.short	0x0000


	//----- nvinfo : EIATTR_MAXREG_COUNT
	.align		4
        /*004c*/ 	.byte	0x03, 0x1b
        /*004e*/ 	.short	0x00ff


	//----- nvinfo : EIATTR_MERCURY_ISA_VERSION
	.align		4
        /*0050*/ 	.byte	0x03, 0x5f
        /*0052*/ 	.short	0x0101


	//----- nvinfo : EIATTR_VRC_CTA_INIT_COUNT
	.align		4
        /*0054*/ 	.byte	0x02, 0x4a
	.zero		1
	.zero		1


	//----- nvinfo : EIATTR_EXIT_INSTR_OFFSETS
	.align		4
        /*0058*/ 	.byte	0x04, 0x1c
        /*005a*/ 	.short	(.L_19 - .L_18)


	//   ....[0]....
.L_18:
        /*005c*/ 	.word	0x000000c0


	//   ....[1]....
        /*0060*/ 	.word	0x00000650


	//----- nvinfo : EIATTR_CRS_STACK_SIZE
	.align		4
.L_19:
        /*0064*/ 	.byte	0x04, 0x1e
        /*0066*/ 	.short	(.L_21 - .L_20)
.L_20:
        /*0068*/ 	.word	0x00000000


	//----- nvinfo : EIATTR_CBANK_PARAM_SIZE
	.align		4
.L_21:
        /*006c*/ 	.byte	0x03, 0x19
        /*006e*/ 	.short	0x0018


	//----- nvinfo : EIATTR_PARAM_CBANK
	.align		4
        /*0070*/ 	.byte	0x04, 0x0a
        /*0072*/ 	.short	(.L_23 - .L_22)
	.align		4
.L_22:
        /*0074*/ 	.word	index@(.nv.constant0._Z18smoothening_kernelPKhPhii)
        /*0078*/ 	.short	0x0380
        /*007a*/ 	.short	0x0018


	//----- nvinfo : EIATTR_SW_WAR
	.align		4
.L_23:
        /*007c*/ 	.byte	0x04, 0x36
        /*007e*/ 	.short	(.L_25 - .L_24)
.L_24:
        /*0080*/ 	.word	0x00000008
.L_25:


//--------------------- .nv.callgraph             --------------------------
	.section	.nv.callgraph,"",@"SHT_CUDA_CALLGRAPH"
	.align	4
	.sectionentsize	8
	.align		4
        /*0000*/ 	.word	0x00000000
	.align		4
        /*0004*/ 	.word	0xffffffff
	.align		4
        /*0008*/ 	.word	0x00000000
	.align		4
        /*000c*/ 	.word	0xfffffffe
	.align		4
        /*0010*/ 	.word	0x00000000
	.align		4
        /*0014*/ 	.word	0xfffffffd
	.align		4
        /*0018*/ 	.word	0x00000000
	.align		4
        /*001c*/ 	.word	0xfffffffc


//--------------------- .text._Z18smoothening_kernelPKhPhii --------------------------
	.section	.text._Z18smoothening_kernelPKhPhii,"ax",@progbits
	.align	128
        .global         _Z18smoothening_kernelPKhPhii
        .type           _Z18smoothening_kernelPKhPhii,@function
        .size           _Z18smoothening_kernelPKhPhii,(.L_x_15 - _Z18smoothening_kernelPKhPhii)
        .other          _Z18smoothening_kernelPKhPhii,@"STO_CUDA_ENTRY STV_DEFAULT"
_Z18smoothening_kernelPKhPhii:
.text._Z18smoothening_kernelPKhPhii:
[----:B------:R-:W-:Y:S01]  /*0000*/  LDC R1, c[0x0][0x37c] ;  /* 0x0000df00ff017b82 */ /* 0x000fe20000000800 */
[----:B------:R-:W0:Y:S01]  /*0010*/  S2R R2, SR_TID.Y ;  /* 0x0000000000027919 */ /* 0x000e220000002200 */
[----:B------:R-:W1:Y:S06]  /*0020*/  LDCU UR4, c[0x0][0x360] ;  /* 0x00006c00ff0477ac */ /* 0x000e6c0008000800 */
[----:B------:R-:W2:Y:S01]  /*0030*/  LDC.64 R4, c[0x0][0x390] ;  /* 0x0000e400ff047b82 */ /* 0x000ea20000000a00 */
[----:B------:R-:W0:Y:S01]  /*0040*/  S2R R7, SR_CTAID.Y ;  /* 0x0000000000077919 */ /* 0x000e220000002600 */
[----:B------:R-:W0:Y:S01]  /*0050*/  LDCU UR5, c[0x0][0x364] ;  /* 0x00006c80ff0577ac */ /* 0x000e220008000800 */
[----:B------:R-:W1:Y:S01]  /*0060*/  S2R R3, SR_TID.X ;  /* 0x0000000000037919 */ /* 0x000e620000002100 */
[----:B------:R-:W1:Y:S01]  /*0070*/  S2R R0, SR_CTAID.X ;  /* 0x0000000000007919 */ /* 0x000e620000002500 */
[----:B0-----:R-:W-:-:S05]  /*0080*/  IMAD R2, R7, UR5, R2 ;  /* 0x0000000507027c24 */ /* 0x001fca000f8e0202 */
[----:B--2---:R-:W-:Y:S01]  /*0090*/  ISETP.GE.AND P0, PT, R2, R5, PT ;  /* 0x000000050200720c */ /* 0x004fe20003f06270 */
[----:B-1----:R-:W-:-:S05]  /*00a0*/  IMAD R3, R0, UR4, R3 ;  /* 0x0000000400037c24 */ /* 0x002fca000f8e0203 */
[----:B------:R-:W-:-:S13]  /*00b0*/  ISETP.GE.OR P0, PT, R3, R4, P0 ;  /* 0x000000040300720c */ /* 0x000fda0000706670 */
[----:B------:R-:W-:Y:S05]  /*00c0*/  @P0 EXIT ;  /* 0x000000000000094d */ /* 0x000fea0003800000 */
[----:B------:R-:W0:Y:S01]  /*00d0*/  LDCU.64 UR4, c[0x0][0x380] ;  /* 0x00007000ff0477ac */ /* 0x000e220008000a00 */
[----:B------:R-:W-:Y:S01]  /*00e0*/  VIMNMX.U32 R0, PT, PT, R2, 0x1, !PT ;  /* 0x0000000102007848 */ /* 0x000fe20007fe0000 */
[----:B------:R-:W-:Y:S01]  /*00f0*/  VIADD R5, R5, 0xffffffff ;  /* 0xffffffff05057836 */ /* 0x000fe20000000000 */
[----:B------:R-:W-:Y:S01]  /*0100*/  VIMNMX R8, PT, PT, R3, 0x1, !PT ;  /* 0x0000000103087848 */ /* 0x000fe20007fe0100 */
[----:B------:R-:W1:Y:S02]  /*0110*/  LDCU.64 UR6, c[0x0][0x358] ;  /* 0x00006b00ff0677ac */ /* 0x000e640008000a00 */
[----:B------:R-:W-:Y:S01]  /*0120*/  VIADD R7, R0, 0xffffffff ;  /* 0xffffffff00077836 */ /* 0x000fe20000000000 */
[C---:B------:R-:W-:Y:S02]  /*0130*/  VIMNMX.U32 R9, PT, PT, R2.reuse, R5, PT ;  /* 0x0000000502097248 */ /* 0x040fe40003fe0000 */
[----:B------:R-:W-:Y:S01]  /*0140*/  VIADDMNMX.U32 R5, R2, 0x1, R5, PT ;  /* 0x0000000102057846 */ /* 0x000fe20003800005 */
[----:B------:R-:W-:-:S02]  /*0150*/  IMAD R7, R7, R4, RZ ;  /* 0x0000000407077224 */ /* 0x000fc400078e02ff */
[-C--:B------:R-:W-:Y:S02]  /*0160*/  IMAD R0, R9, R4.reuse, RZ ;  /* 0x0000000409007224 */ /* 0x080fe400078e02ff */
[----:B------:R-:W-:Y:S01]  /*0170*/  IMAD R5, R5, R4, RZ ;  /* 0x0000000405057224 */ /* 0x000fe200078e02ff */
[----:B------:R-:W-:Y:S02]  /*0180*/  SHF.R.S32.HI R6, RZ, 0x1f, R7 ;  /* 0x0000001fff067819 */ /* 0x000fe40000011407 */
[----:B------:R-:W-:Y:S02]  /*0190*/  SHF.R.S32.HI R9, RZ, 0x1f, R0 ;  /* 0x0000001fff097819 */ /* 0x000fe40000011400 */
[--C-:B0-----:R-:W-:Y:S02]  /*01a0*/  IADD3 R14, P0, P1, R7, UR4, R8.reuse ;  /* 0x00000004070e7c10 */ /* 0x101fe4000f91e008 */
[----:B------:R-:W-:Y:S02]  /*01b0*/  IADD3 R12, P2, P3, R0, UR4, R8 ;  /* 0x00000004000c7c10 */ /* 0x000fe4000fb5e008 */
[----:B------:R-:W-:Y:S01]  /*01c0*/  IADD3.X R15, PT, PT, R6, UR5, RZ, P0, P1 ;  /* 0x00000005060f7c10 */ /* 0x000fe200087e24ff */
[----:B------:R-:W-:Y:S01]  /*01d0*/  VIADD R6, R4, 0xffffffff ;  /* 0xffffffff04067836 */ /* 0x000fe20000000000 */
[----:B------:R-:W-:-:S02]  /*01e0*/  IADD3.X R13, PT, PT, R9, UR5, RZ, P2, P3 ;  /* 0x00000005090d7c10 */ /* 0x000fc400097e64ff */
[----:B------:R-:W-:Y:S01]  /*01f0*/  IADD3 R8, P0, P1, R5, UR4, R8 ;  /* 0x0000000405087c10 */ /* 0x000fe2000f91e008 */
[----:B-1----:R0:W2:Y:S01]  /*0200*/  LDG.E.U8 R4, desc[UR6][R14.64+-0x1] ;  /* 0xffffff060e047981 */ /* 0x0020a2000c1e1100 */
[C---:B------:R-:W-:Y:S02]  /*0210*/  VIMNMX.RELU R16, PT, PT, R3.reuse, R6, PT ;  /* 0x0000000603107248 */ /* 0x040fe40003fe1100 */
[----:B------:R-:W-:Y:S01]  /*0220*/  SHF.R.S32.HI R9, RZ, 0x1f, R5 ;  /* 0x0000001fff097819 */ /* 0x000fe20000011405 */
[----:B------:R-:W3:Y:S01]  /*0230*/  LDG.E.U8 R12, desc[UR6][R12.64+-0x1] ;  /* 0xffffff060c0c7981 */ /* 0x000ee2000c1e1100 */
[----:B------:R-:W-:Y:S01]  /*0240*/  VIADDMNMX.RELU R20, R3, 0x1, R6, PT ;  /* 0x0000000103147846 */ /* 0x000fe20003801106 */
[--C-:B------:R-:W-:Y:S01]  /*0250*/  IMAD.IADD R11, R7, 0x1, R16.reuse ;  /* 0x00000001070b7824 */ /* 0x100fe200078e0210 */
[----:B------:R-:W-:Y:S01]  /*0260*/  IADD3.X R9, PT, PT, R9, UR5, RZ, P0, P1 ;  /* 0x0000000509097c10 */ /* 0x000fe200087e24ff */
[--C-:B------:R-:W-:Y:S02]  /*0270*/  IMAD.IADD R17, R0, 0x1, R16.reuse ;  /* 0x0000000100117824 */ /* 0x100fe400078e0210 */
[----:B------:R-:W-:Y:S01]  /*0280*/  IMAD.IADD R18, R5, 0x1, R16 ;  /* 0x0000000105127824 */ /* 0x000fe200078e0210 */
[----:B------:R-:W-:Y:S01]  /*0290*/  IADD3 R10, P0, PT, R11, UR4, RZ ;  /* 0x000000040b0a7c10 */ /* 0x000fe2000ff1e0ff */
[----:B------:R1:W4:Y:S01]  /*02a0*/  LDG.E.U8 R8, desc[UR6][R8.64+-0x1] ;  /* 0xffffff0608087981 */ /* 0x000322000c1e1100 */
[----:B------:R-:W-:-:S02]  /*02b0*/  IADD3 R6, P1, PT, R17, UR4, RZ ;  /* 0x0000000411067c10 */ /* 0x000fc4000ff3e0ff */
[----:B------:R-:W-:Y:S01]  /*02c0*/  LEA.HI.X.SX32 R11, R11, UR5, 0x1, P0 ;  /* 0x000000050b0b7c11 */ /* 0x000fe200080f0eff */
[--C-:B------:R-:W-:Y:S01]  /*02d0*/  IMAD.IADD R19, R7, 0x1, R20.reuse ;  /* 0x0000000107137824 */ /* 0x100fe200078e0214 */
[----:B0-----:R-:W-:Y:S02]  /*02e0*/  IADD3 R14, P0, PT, R18, UR4, RZ ;  /* 0x00000004120e7c10 */ /* 0x001fe4000ff1e0ff */
[----:B------:R-:W-:Y:S01]  /*02f0*/  LEA.HI.X.SX32 R7, R17, UR5, 0x1, P1 ;  /* 0x0000000511077c11 */ /* 0x000fe200088f0eff */
[----:B------:R-:W5:Y:S01]  /*0300*/  LDG.E.U8 R10, desc[UR6][R10.64] ;  /* 0x000000060a0a7981 */ /* 0x000f62000c1e1100 */
[--C-:B------:R-:W-:Y:S01]  /*0310*/  IMAD.IADD R0, R0, 0x1, R20.reuse ;  /* 0x0000000100007824 */ /* 0x100fe200078e0214 */
[----:B------:R-:W-:Y:S02]  /*0320*/  IADD3 R16, P1, PT, R19, UR4, RZ ;  /* 0x0000000413107c10 */ /* 0x000fe4000ff3e0ff */
[----:B------:R-:W-:Y:S01]  /*0330*/  LEA.HI.X.SX32 R15, R18, UR5, 0x1, P0 ;  /* 0x00000005120f7c11 */ /* 0x000fe200080f0eff */
[----:B------:R4:W5:Y:S01]  /*0340*/  LDG.E.U8 R6, desc[UR6][R6.64] ;  /* 0x0000000606067981 */ /* 0x000962000c1e1100 */
[----:B------:R-:W-:Y:S01]  /*0350*/  IMAD.IADD R5, R5, 0x1, R20 ;  /* 0x0000000105057824 */ /* 0x000fe200078e0214 */
[----:B------:R-:W-:-:S02]  /*0360*/  LEA.HI.X.SX32 R17, R19, UR5, 0x1, P1 ;  /* 0x0000000513117c11 */ /* 0x000fc400088f0eff */
[C---:B------:R-:W-:Y:S01]  /*0370*/  IADD3 R18, P0, PT, R0.reuse, UR4, RZ ;  /* 0x0000000400127c10 */ /* 0x040fe2000ff1e0ff */
[----:B------:R-:W5:Y:S01]  /*0380*/  LDG.E.U8 R14, desc[UR6][R14.64] ;  /* 0x000000060e0e7981 */ /* 0x000f62000c1e1100 */
[C---:B------:R-:W-:Y:S02]  /*0390*/  IADD3 R20, P1, PT, R5.reuse, UR4, RZ ;  /* 0x0000000405147c10 */ /* 0x040fe4000ff3e0ff */
[----:B------:R-:W-:Y:S01]  /*03a0*/  LEA.HI.X.SX32 R19, R0, UR5, 0x1, P0 ;  /* 0x0000000500137c11 */ /* 0x000fe200080f0eff */
[----:B------:R-:W5:Y:S01]  /*03b0*/  LDG.E.U8 R16, desc[UR6][R16.64] ;  /* 0x0000000610107981 */ /* 0x000f62000c1e1100 */
[----:B------:R-:W-:-:S03]  /*03c0*/  LEA.HI.X.SX32 R21, R5, UR5, 0x1, P1 ;  /* 0x0000000505157c11 */ /* 0x000fc600088f0eff */
[----:B------:R-:W5:Y:S04]  /*03d0*/  LDG.E.U8 R18, desc[UR6][R18.64] ;  /* 0x0000000612127981 */ /* 0x000f68000c1e1100 */
[----:B------:R-:W5:Y:S01]  /*03e0*/  LDG.E.U8 R20, desc[UR6][R20.64] ;  /* 0x0000000614147981 */ /* 0x000f62000c1e1100 */
[----:B-1----:R-:W-:Y:S01]  /*03f0*/  IMAD.MOV.U32 R9, RZ, RZ, 0x3de38e39 ;  /* 0x3de38e39ff097424 */ /* 0x002fe200078e00ff */
[----:B------:R-:W-:Y:S01]  /*0400*/  BSSY.RECONVERGENT B1, `(.L_x_0) ;  /* 0x000001d000017945 */ /* 0x000fe20003800200 */
[----:B--2---:R-:W-:Y:S02]  /*0410*/  I2FP.F32.U32 R4, R4 ;  /* 0x0000000400047245 */ /* 0x004fe40000201000 */
[----:B---3--:R-:W-:-:S05]  /*0420*/  I2FP.F32.U32 R5, R12 ;  /* 0x0000000c00057245 */ /* 0x008fca0000201000 */
[----:B------:R-:W-:Y:S01]  /*0430*/  FADD R4, R4, R5 ;  /* 0x0000000504047221 */ /* 0x000fe20000000000 */
[----:B----4-:R-:W-:-:S05]  /*0440*/  I2FP.F32.U32 R7, R8 ;  /* 0x0000000800077245 */ /* 0x010fca0000201000 */
[----:B------:R-:W-:Y:S01]  /*0450*/  FADD R4, R4, R7 ;  /* 0x0000000704047221 */ /* 0x000fe20000000000 */
[----:B-----5:R-:W-:Y:S02]  /*0460*/  I2FP.F32.U32 R5, R10 ;  /* 0x0000000a00057245 */ /* 0x020fe40000201000 */
[----:B------:R-:W-:-:S03]  /*0470*/  I2FP.F32.U32 R7, R6 ;  /* 0x0000000600077245 */ /* 0x000fc60000201000 */
[----:B------:R-:W-:Y:S01]  /*0480*/  FADD R4, R4, R5 ;  /* 0x0000000504047221 */ /* 0x000fe20000000000 */
        /* <DEDUP_REMOVED lines=8> */
[----:B------:R-:W-:-:S03]  /*0510*/  IMAD.MOV.U32 R6, RZ, RZ, 0x41100000 ;  /* 0x41100000ff067424 */ /* 0x000fc600078e00ff */
[----:B------:R-:W-:Y:S01]  /*0520*/  FADD R0, R0, R7 ;  /* 0x0000000700007221 */ /* 0x000fe20000000000 */
[----:B------:R-:W-:-:S03]  /*0530*/  FFMA R4, R9, -R6, 1 ;  /* 0x3f80000009047423 */ /* 0x000fc60000000806 */
[----:B------:R-:W0:Y:S01]  /*0540*/  FCHK P0, R0, 9 ;  /* 0x4110000000007902 */ /* 0x000e220000000000 */
[----:B------:R-:W-:-:S04]  /*0550*/  FFMA R5, R4, R9, 0.11111111193895339966 ;  /* 0x3de38e3904057423 */ /* 0x000fc80000000009 */
[----:B------:R-:W-:-:S04]  /*0560*/  FFMA R4, R0, R5, RZ ;  /* 0x0000000500047223 */ /* 0x000fc800000000ff */
[----:B------:R-:W-:-:S04]  /*0570*/  FFMA R6, R4, -9, R0 ;  /* 0xc110000004067823 */ /* 0x000fc80000000000 */
[----:B------:R-:W-:Y:S01]  /*0580*/  FFMA R4, R5, R6, R4 ;  /* 0x0000000605047223 */ /* 0x000fe20000000004 */
[----:B0-----:R-:W-:Y:S06]  /*0590*/  @!P0 BRA `(.L_x_1) ;  /* 0x00000000000c8947 */ /* 0x001fec0003800000 */
[----:B------:R-:W-:-:S07]  /*05a0*/  MOV R4, 0x5c0 ;  /* 0x000005c000047802 */ /* 0x000fce0000000f00 */
[----:B------:R-:W-:Y:S05]  /*05b0*/  CALL.REL.NOINC `($__internal_0_$__cuda_sm3x_div_rn_noftz_f32_slowpath) ;  /* 0x0000000000287944 */ /* 0x000fea0003c00000 */
[----:B------:R-:W-:-:S07]  /*05c0*/  IMAD.MOV.U32 R4, RZ, RZ, R6 ;  /* 0x000000ffff047224 */ /* 0x000fce00078e0006 */
.L_x_1:
[----:B------:R-:W-:Y:S05]  /*05d0*/  BSYNC.RECONVERGENT B1 ;  /* 0x0000000000017941 */ /* 0x000fea0003800200 */
.L_x_0:
[----:B------:R-:W0:Y:S01]  /*05e0*/  LDCU UR8, c[0x0][0x390] ;  /* 0x00007200ff0877ac */ /* 0x000e220008000800 */
[----:B------:R-:W1:Y:S01]  /*05f0*/  F2I.U32.TRUNC.NTZ R5, R4 ;  /* 0x0000000400057305 */ /* 0x000e62000020f000 */
[----:B------:R-:W2:Y:S01]  /*0600*/  LDCU.64 UR4, c[0x0][0x388] ;  /* 0x00007100ff0477ac */ /* 0x000ea20008000a00 */
[----:B0-----:R-:W-:-:S05]  /*0610*/  IMAD R3, R2, UR8, R3 ;  /* 0x0000000802037c24 */ /* 0x001fca000f8e0203 */
[----:B--2---:R-:W-:-:S04]  /*0620*/  IADD3 R2, P0, PT, R3, UR4, RZ ;  /* 0x0000000403027c10 */ /* 0x004fc8000ff1e0ff */
[----:B------:R-:W-:-:S05]  /*0630*/  LEA.HI.X.SX32 R3, R3, UR5, 0x1, P0 ;  /* 0x0000000503037c11 */ /* 0x000fca00080f0eff */
[----:B-1----:R-:W-:Y:S01]  /*0640*/  STG.E.U8 desc[UR6][R2.64], R5 ;  /* 0x0000000502007986 */ /* 0x002fe2000c101106 */
[----:B------:R-:W-:Y:S05]  /*0650*/  EXIT ;  /* 0x000000000000794d */ /* 0x000fea0003800000 */
        .weak           $__internal_0_$__cuda_sm3x_div_rn_noftz_f32_slowpath
        .type           $__internal_0_$__cuda_sm3x_div_rn_noftz_f32_slowpath,@function
        .size           $__internal_0_$__cuda_sm3x_div_rn_noftz_f32_slowpath,(.L_x_15 - $__internal_0_$__cuda_sm3x_div_rn_noftz_f32_slowpath)
$__internal_0_$__cuda_sm3x_div_rn_noftz_f32_slowpath:
[--C-:B------:R-:W-:Y:S01]  /*0660*/  SHF.R.U32.HI R5, RZ, 0x17, R0.reuse ;  /* 0x00000017ff057819 */ /* 0x100fe20000011600 */
[----:B------:R-:W-:Y:S04]  /*0670*/  BSSY.RECONVERGENT B0, `(.L_x_2) ;  /* 0x000005c000007945 */ /* 0x000fe80003800200 */
[----:B------:R-:W-:Y:S01]  /*0680*/  BSSY.RELIABLE B2, `(.L_x_3) ;  /* 0x000001a000027945 */ /* 0x000fe20003800100 */
[----:B------:R-:W-:Y:S01]  /*0690*/  IMAD.MOV.U32 R6, RZ, RZ, R0 ;  /* 0x000000ffff067224 */ /* 0x000fe200078e0000 */
[----:B------:R-:W-:-:S05]  /*06a0*/  LOP3.LUT R5, R5, 0xff, RZ, 0xc0, !PT ;  /* 0x000000ff05057812 */ /* 0x000fca00078ec0ff */
[----:B------:R-:W-:-:S05]  /*06b0*/  VIADD R8, R5, 0xffffffff ;  /* 0xffffffff05087836 */ /* 0x000fca0000000000 */
[----:B------:R-:W-:-:S13]  /*06c0*/  ISETP.GT.U32.OR P0, PT, R8, 0xfd, !PT ;  /* 0x000000fd0800780c */ /* 0x000fda0007f04470 */
[----:B------:R-:W-:Y:S01]  /*06d0*/  @!P0 IMAD.MOV.U32 R7, RZ, RZ, RZ ;  /* 0x000000ffff078224 */ /* 0x000fe200078e00ff */
[----:B------:R-:W-:Y:S06]  /*06e0*/  @!P0 BRA `(.L_x_4) ;  /* 0x00000000004c8947 */ /* 0x000fec0003800000 */
[----:B------:R-:W-:-:S13]  /*06f0*/  FSETP.GTU.FTZ.AND P0, PT, |R0|, +INF , PT ;  /* 0x7f8000000000780b */ /* 0x000fda0003f1c200 */
[----:B------:R-:W-:Y:S05]  /*0700*/  @P0 BREAK.RELIABLE B2 ;  /* 0x0000000000020942 */ /* 0x000fea0003800100 */
[----:B------:R-:W-:Y:S05]  /*0710*/  @P0 BRA `(.L_x_5) ;  /* 0x0000000400400947 */ /* 0x000fea0003800000 */
[----:B------:R-:W-:-:S05]  /*0720*/  IMAD.MOV.U32 R7, RZ, RZ, 0x41100000 ;  /* 0x41100000ff077424 */ /* 0x000fca00078e00ff */
[----:B------:R-:W-:-:S13]  /*0730*/  LOP3.LUT P0, RZ, R7, 0x7fffffff, R6, 0xc8, !PT ;  /* 0x7fffffff07ff7812 */ /* 0x000fda000780c806 */
[----:B------:R-:W-:Y:S05]  /*0740*/  @!P0 BREAK.RELIABLE B2 ;  /* 0x0000000000028942 */ /* 0x000fea0003800100 */
[----:B------:R-:W-:Y:S05]  /*0750*/  @!P0 BRA `(.L_x_6) ;  /* 0x0000000400288947 */ /* 0x000fea0003800000 */
[----:B------:R-:W-:-:S13]  /*0760*/  LOP3.LUT P0, RZ, R6, 0x7fffffff, RZ, 0xc0, !PT ;  /* 0x7fffffff06ff7812 */ /* 0x000fda000780c0ff */
[----:B------:R-:W-:Y:S05]  /*0770*/  @!P0 BREAK.RELIABLE B2 ;  /* 0x0000000000028942 */ /* 0x000fea0003800100 */
[----:B------:R-:W-:Y:S05]  /*0780*/  @!P0 BRA `(.L_x_7) ;  /* 0x0000000400148947 */ /* 0x000fea0003800000 */
[----:B------:R-:W-:Y:S02]  /*0790*/  FSETP.NEU.FTZ.AND P0, PT, |R0|, +INF , PT ;  /* 0x7f8000000000780b */ /* 0x000fe40003f1d200 */
[----:B------:R-:W-:-:S04]  /*07a0*/  LOP3.LUT P1, RZ, R7, 0x7fffffff, RZ, 0xc0, !PT ;  /* 0x7fffffff07ff7812 */ /* 0x000fc8000782c0ff */
[----:B------:R-:W-:-:S13]  /*07b0*/  PLOP3.LUT P0, PT, P0, P1, PT, 0x2f, 0xf2 ;  /* 0x0000000000f2781c */ /* 0x000fda0000702577 */
[----:B------:R-:W-:Y:S05]  /*07c0*/  @P0 BREAK.RELIABLE B2 ;  /* 0x0000000000020942 */ /* 0x000fea0003800100 */
[----:B------:R-:W-:Y:S05]  /*07d0*/  @P0 BRA `(.L_x_8) ;  /* 0x0000000000f40947 */ /* 0x000fea0003800000 */
[----:B------:R-:W-:-:S13]  /*07e0*/  ISETP.GE.AND P0, PT, R8, RZ, PT ;  /* 0x000000ff0800720c */ /* 0x000fda0003f06270 */
[----:B------:R-:W-:Y:S02]  /*07f0*/  @P0 IMAD.MOV.U32 R7, RZ, RZ, RZ ;  /* 0x000000ffff070224 */ /* 0x000fe400078e00ff */
[----:B------:R-:W-:Y:S01]  /*0800*/  @!P0 FFMA R6, R0, 1.84467440737095516160e+19, RZ ;  /* 0x5f80000000068823 */ /* 0x000fe200000000ff */
[----:B------:R-:W-:-:S07]  /*0810*/  @!P0 IMAD.MOV.U32 R7, RZ, RZ, -0x40 ;  /* 0xffffffc0ff078424 */ /* 0x000fce00078e00ff */
.L_x_4:
[----:B------:R-:W-:Y:S05]  /*0820*/  BSYNC.RELIABLE B2 ;  /* 0x0000000000027941 */ /* 0x000fea0003800100 */
.L_x_3:
[----:B------:R-:W-:Y:S01]  /*0830*/  UMOV UR4, 0x41100000 ;  /* 0x4110000000047882 */ /* 0x000fe20000000000 */
[----:B------:R-:W-:Y:S01]  /*0840*/  VIADD R5, R5, 0xffffff81 ;  /* 0xffffff8105057836 */ /* 0x000fe20000000000 */
[----:B------:R-:W-:Y:S01]  /*0850*/  UIADD3 UR4, UPT, UPT, UR4, -0x1800000, URZ ;  /* 0xfe80000004047890 */ /* 0x000fe2000fffe0ff */
[----:B------:R-:W-:Y:S02]  /*0860*/  BSSY.RECONVERGENT B2, `(.L_x_9) ;  /* 0x0000033000027945 */ /* 0x000fe40003800200 */
[----:B------:R-:W-:Y:S01]  /*0870*/  IMAD R0, R5, -0x800000, R6 ;  /* 0xff80000005007824 */ /* 0x000fe200078e0206 */
[----:B------:R-:W-:Y:S02]  /*0880*/  IADD3 R7, PT, PT, R7, -0x3, R5 ;  /* 0xfffffffd07077810 */ /* 0x000fe40007ffe005 */
[----:B------:R-:W-:-:S03]  /*0890*/  FADD.FTZ R9, -RZ, -UR4 ;  /* 0x80000004ff097e21 */ /* 0x000fc60008010100 */
[----:B------:R-:W0:Y:S02]  /*08a0*/  MUFU.RCP R8, UR4 ;  /* 0x0000000400087d08 */ /* 0x000e240008001000 */
[----:B0-----:R-:W-:-:S04]  /*08b0*/  FFMA R11, R8, R9, 1 ;  /* 0x3f800000080b7423 */ /* 0x001fc80000000009 */
[----:B------:R-:W-:-:S04]  /*08c0*/  FFMA R11, R8, R11, R8 ;  /* 0x0000000b080b7223 */ /* 0x000fc80000000008 */
[----:B------:R-:W-:-:S04]  /*08d0*/  FFMA R6, R0, R11, RZ ;  /* 0x0000000b00067223 */ /* 0x000fc800000000ff */
[----:B------:R-:W-:-:S04]  /*08e0*/  FFMA R8, R9, R6, R0 ;  /* 0x0000000609087223 */ /* 0x000fc80000000000 */
[----:B------:R-:W-:-:S04]  /*08f0*/  FFMA R8, R11, R8, R6 ;  /* 0x000000080b087223 */ /* 0x000fc80000000006 */
[----:B------:R-:W-:-:S04]  /*0900*/  FFMA R9, R9, R8, R0 ;  /* 0x0000000809097223 */ /* 0x000fc80000000000 */
[----:B------:R-:W-:-:S05]  /*0910*/  FFMA R6, R11, R9, R8 ;  /* 0x000000090b067223 */ /* 0x000fca0000000008 */
[----:B------:R-:W-:-:S04]  /*0920*/  SHF.R.U32.HI R0, RZ, 0x17, R6 ;  /* 0x00000017ff007819 */ /* 0x000fc80000011606 */
[----:B------:R-:W-:-:S05]  /*0930*/  LOP3.LUT R0, R0, 0xff, RZ, 0xc0, !PT ;  /* 0x000000ff00007812 */ /* 0x000fca00078ec0ff */
[----:B------:R-:W-:-:S04]  /*0940*/  IMAD.IADD R10, R0, 0x1, R7 ;  /* 0x00000001000a7824 */ /* 0x000fc800078e0207 */
[----:B------:R-:W-:-:S05]  /*0950*/  VIADD R0, R10, 0xffffffff ;  /* 0xffffffff0a007836 */ /* 0x000fca0000000000 */
[----:B------:R-:W-:-:S13]  /*0960*/  ISETP.GE.U32.AND P0, PT, R0, 0xfe, PT ;  /* 0x000000fe0000780c */ /* 0x000fda0003f06070 */
[----:B------:R-:W-:Y:S05]  /*0970*/  @!P0 BRA `(.L_x_10) ;  /* 0x0000000000808947 */ /* 0x000fea0003800000 */
[----:B------:R-:W-:-:S13]  /*0980*/  ISETP.GT.AND P0, PT, R10, 0xfe, PT ;  /* 0x000000fe0a00780c */ /* 0x000fda0003f04270 */
[----:B------:R-:W-:Y:S05]  /*0990*/  @P0 BRA `(.L_x_11) ;  /* 0x00000000006c0947 */ /* 0x000fea0003800000 */
[----:B------:R-:W-:-:S13]  /*09a0*/  ISETP.GE.AND P0, PT, R10, 0x1, PT ;  /* 0x000000010a00780c */ /* 0x000fda0003f06270 */
[----:B------:R-:W-:Y:S05]  /*09b0*/  @P0 BRA `(.L_x_12) ;  /* 0x0000000000740947 */ /* 0x000fea0003800000 */
[----:B------:R-:W-:Y:S02]  /*09c0*/  ISETP.GE.AND P0, PT, R10, -0x18, PT ;  /* 0xffffffe80a00780c */ /* 0x000fe40003f06270 */
[----:B------:R-:W-:-:S11]  /*09d0*/  LOP3.LUT R6, R6, 0x80000000, RZ, 0xc0, !PT ;  /* 0x8000000006067812 */ /* 0x000fd600078ec0ff */
[----:B------:R-:W-:Y:S05]  /*09e0*/  @!P0 BRA `(.L_x_12) ;  /* 0x0000000000688947 */ /* 0x000fea0003800000 */
[CC--:B------:R-:W-:Y:S01]  /*09f0*/  FFMA.RZ R0, R11.reuse, R9.reuse, R8 ;  /* 0x000000090b007223 */ /* 0x0c0fe2000000c008 */
[----:B------:R-:W-:Y:S01]  /*0a00*/  IMAD.MOV R7, RZ, RZ, -R10 ;  /* 0x000000ffff077224 */ /* 0x000fe200078e0a0a */
[C---:B------:R-:W-:Y:S02]  /*0a10*/  ISETP.NE.AND P2, PT, R10.reuse, RZ, PT ;  /* 0x000000ff0a00720c */ /* 0x040fe40003f45270 */
[----:B------:R-:W-:Y:S02]  /*0a20*/  ISETP.NE.AND P1, PT, R10, RZ, PT ;  /* 0x000000ff0a00720c */ /* 0x000fe40003f25270 */
[----:B------:R-:W-:Y:S01]  /*0a30*/  LOP3.LUT R5, R0, 0x7fffff, RZ, 0xc0, !PT ;  /* 0x007fffff00057812 */ /* 0x000fe200078ec0ff */
[CCC-:B------:R-:W-:Y:S01]  /*0a40*/  FFMA.RP R0, R11.reuse, R9.reuse, R8.reuse ;  /* 0x000000090b007223 */ /* 0x1c0fe20000008008 */
[----:B------:R-:W-:Y:S01]  /*0a50*/  FFMA.RM R11, R11, R9, R8 ;  /* 0x000000090b0b7223 */ /* 0x000fe20000004008 */
[----:B------:R-:W-:Y:S01]  /*0a60*/  VIADD R8, R10, 0x20 ;  /* 0x000000200a087836 */ /* 0x000fe20000000000 */
[----:B------:R-:W-:-:S03]  /*0a70*/  LOP3.LUT R5, R5, 0x800000, RZ, 0xfc, !PT ;  /* 0x0080000005057812 */ /* 0x000fc600078efcff */
[----:B------:R-:W-:Y:S02]  /*0a80*/  FSETP.NEU.FTZ.AND P0, PT, R0, R11, PT ;  /* 0x0000000b0000720b */ /* 0x000fe40003f1d000 */
[----:B------:R-:W-:Y:S02]  /*0a90*/  SHF.L.U32 R8, R5, R8, RZ ;  /* 0x0000000805087219 */ /* 0x000fe400000006ff */
[----:B------:R-:W-:Y:S02]  /*0aa0*/  SEL R0, R7, RZ, P2 ;  /* 0x000000ff07007207 */ /* 0x000fe40001000000 */
[----:B------:R-:W-:Y:S02]  /*0ab0*/  ISETP.NE.AND P1, PT, R8, RZ, P1 ;  /* 0x000000ff0800720c */ /* 0x000fe40000f25270 */
[----:B------:R-:W-:Y:S02]  /*0ac0*/  SHF.R.U32.HI R0, RZ, R0, R5 ;  /* 0x00000000ff007219 */ /* 0x000fe40000011605 */
[----:B------:R-:W-:-:S02]  /*0ad0*/  PLOP3.LUT P0, PT, P0, P1, PT, 0xf8, 0x8f ;  /* 0x00000000008f781c */ /* 0x000fc40000703f70 */
[----:B------:R-:W-:Y:S02]  /*0ae0*/  SHF.R.U32.HI R8, RZ, 0x1, R0 ;  /* 0x00000001ff087819 */ /* 0x000fe40000011600 */
[----:B------:R-:W-:-:S04]  /*0af0*/  SEL R5, RZ, 0x1, !P0 ;  /* 0x00000001ff057807 */ /* 0x000fc80004000000 */
[----:B------:R-:W-:-:S04]  /*0b00*/  LOP3.LUT R5, R5, 0x1, R8, 0xf8, !PT ;  /* 0x0000000105057812 */ /* 0x000fc800078ef808 */
[----:B------:R-:W-:-:S05]  /*0b10*/  LOP3.LUT R5, R5, R0, RZ, 0xc0, !PT ;  /* 0x0000000005057212 */ /* 0x000fca00078ec0ff */
[----:B------:R-:W-:-:S05]  /*0b20*/  IMAD.IADD R5, R8, 0x1, R5 ;  /* 0x0000000108057824 */ /* 0x000fca00078e0205 */
[----:B------:R-:W-:Y:S01]  /*0b30*/  LOP3.LUT R6, R5, R6, RZ, 0xfc, !PT ;  /* 0x0000000605067212 */ /* 0x000fe200078efcff */
[----:B------:R-:W-:Y:S06]  /*0b40*/  BRA `(.L_x_12) ;  /* 0x0000000000107947 */ /* 0x000fec0003800000 */
.L_x_11:
[----:B------:R-:W-:-:S04]  /*0b50*/  LOP3.LUT R6, R6, 0x80000000, RZ, 0xc0, !PT ;  /* 0x8000000006067812 */ /* 0x000fc800078ec0ff */
[----:B------:R-:W-:Y:S01]  /*0b60*/  LOP3.LUT R6, R6, 0x7f800000, RZ, 0xfc, !PT ;  /* 0x7f80000006067812 */ /* 0x000fe200078efcff */
[----:B------:R-:W-:Y:S06]  /*0b70*/  BRA `(.L_x_12) ;  /* 0x0000000000047947 */ /* 0x000fec0003800000 */
.L_x_10:
[----:B------:R-:W-:-:S07]  /*0b80*/  IMAD R6, R7, 0x800000, R6 ;  /* 0x0080000007067824 */ /* 0x000fce00078e0206 */
.L_x_12:
[----:B------:R-:W-:Y:S05]  /*0b90*/  BSYNC.RECONVERGENT B2 ;  /* 0x0000000000027941 */ /* 0x000fea0003800200 */
.L_x_9:
[----:B------:R-:W-:Y:S05]  /*0ba0*/  BRA `(.L_x_13) ;  /* 0x0000000000207947 */ /* 0x000fea0003800000 */
.L_x_8:
[----:B------:R-:W-:-:S04]  /*0bb0*/  LOP3.LUT R6, R7, 0x80000000, R6, 0x48, !PT ;  /* 0x8000000007067812 */ /* 0x000fc800078e4806 */
[----:B------:R-:W-:Y:S01]  /*0bc0*/  LOP3.LUT R6, R6, 0x7f800000, RZ, 0xfc, !PT ;  /* 0x7f80000006067812 */ /* 0x000fe200078efcff */
[----:B------:R-:W-:Y:S06]  /*0bd0*/  BRA `(.L_x_13) ;  /* 0x0000000000147947 */ /* 0x000fec0003800000 */
.L_x_7:
[----:B------:R-:W-:Y:S01]  /*0be0*/  LOP3.LUT R6, R7, 0x80000000, R6, 0x48, !PT ;  /* 0x8000000007067812 */ /* 0x000fe200078e4806 */
[----:B------:R-:W-:Y:S06]  /*0bf0*/  BRA `(.L_x_13) ;  /* 0x00000000000c7947 */ /* 0x000fec0003800000 */
.L_x_6:
[----:B------:R-:W0:Y:S01]  /*0c00*/  MUFU.RSQ R6, -QNAN ;  /* 0xffc0000000067908 */ /* 0x000e220000001400 */
[----:B------:R-:W-:Y:S05]  /*0c10*/  BRA `(.L_x_13) ;  /* 0x0000000000047947 */ /* 0x000fea0003800000 */
.L_x_5:
[----:B------:R-:W-:-:S07]  /*0c20*/  FADD.FTZ R6, R0, 9 ;  /* 0x4110000000067421 */ /* 0x000fce0000010000 */
.L_x_13:
[----:B------:R-:W-:Y:S05]  /*0c30*/  BSYNC.RECONVERGENT B0 ;  /* 0x0000000000007941 */ /* 0x000fea0003800200 */
.L_x_2:
[----:B------:R-:W-:-:S04]  /*0c40*/  IMAD.MOV.U32 R5, RZ, RZ, 0x0 ;  /* 0x00000000ff057424 */ /* 0x000fc800078e00ff */
[----:B0-----:R-:W-:Y:S05]  /*0c50*/  RET.REL.NODEC R4 `(_Z18smoothening_kernelPKhPhii) ;  /* 0xfffffff004e87950 */ /* 0x001fea0003c3ffff */
.L_x_14:
[----:B------:R-:W-:-:S00]  /*0c60*/  BRA `(.L_x_14) ;  /* 0xfffffffc00fc7947 */ /* 0x000fc0000383ffff */
[----:B------:R-:W-:-:S00]  /*0c70*/  NOP ;  /* 0x0000000000007918 */ /* 0x000fc00000000000 */
        /* <DEDUP_REMOVED lines=8> */
.L_x_15:


//--------------------- .nv.shared.reserved.0     --------------------------
	.section	.nv.shared.reserved.0,"aw",@nobits
	.weak		__nv_reservedSMEM_offset_0_alias
	.size		__nv_reservedSMEM_offset_0_alias, 0, 64
	.other		__nv_reservedSMEM_offset_0_alias,@"STO_CUDA_RESERVED_SHARED STV_DEFAULT"
__nv_reservedSMEM_offset_0_alias:
	.zero		0
	.zero		64


//--------------------- .nv.constant0._Z18smoothening_kernelPKhPhii --------------------------
	.section	.nv.constant0._Z18smoothening_kernelPKhPhii,"a",@progbits
	.sectionflags	@""
	.align	4
.nv.constant0._Z18smoothening_kernelPKhPhii:
	.zero		920


//--------------------- SYMBOLS --------------------------

	.type		.nv.reservedSmem.offset0,@object
	.size		.nv.reservedSmem.offset0,0x4
